//
// Generated by NVIDIA NVVM Compiler
//
// Compiler Build ID: CL-36424714
// Cuda compilation tools, release 13.0, V13.0.88
// Based on NVVM 20.0.0
//

.version 9.0
.target sm_100
.address_size 64

	// .globl	_Z14multiplyLayersP7layer_TS0_

.visible .entry _Z14multiplyLayersP7layer_TS0_(
	.param .u64 .ptr .align 1 _Z14multiplyLayersP7layer_TS0__param_0,
	.param .u64 .ptr .align 1 _Z14multiplyLayersP7layer_TS0__param_1
)
{
	.reg .b32 	%r<3>;
	.reg .b32 	%f<5>;
	.reg .b64 	%rd<17>;

	ld.param.u64 	%rd1, [_Z14multiplyLayersP7layer_TS0__param_0];
	ld.param.u64 	%rd2, [_Z14multiplyLayersP7layer_TS0__param_1];
	cvta.to.global.u64 	%rd3, %rd2;
	cvta.to.global.u64 	%rd4, %rd1;
	mov.u32 	%r1, %tid.x;
	mov.u32 	%r2, %tid.y;
	ld.global.u64 	%rd5, [%rd4];
	cvta.to.global.u64 	%rd6, %rd5;
	mul.wide.u32 	%rd7, %r1, 24;
	add.s64 	%rd8, %rd6, %rd7;
	ld.global.f32 	%f1, [%rd8];
	ld.global.u64 	%rd9, [%rd8+8];
	cvta.to.global.u64 	%rd10, %rd9;
	mul.wide.u32 	%rd11, %r2, 4;
	add.s64 	%rd12, %rd10, %rd11;
	ld.global.f32 	%f2, [%rd12];
	ld.global.u64 	%rd13, [%rd3];
	cvta.to.global.u64 	%rd14, %rd13;
	mul.wide.u32 	%rd15, %r2, 24;
	add.s64 	%rd16, %rd14, %rd15;
	ld.global.f32 	%f3, [%rd16];
	fma.rn.f32 	%f4, %f1, %f2, %f3;
	st.global.f32 	[%rd16], %f4;
	ret;

}


// ===== COMPILED SASS (sm_100) =====

	.target	sm_100

	.elftype	@"ET_EXEC"


//--------------------- .note.nv.tkinfo           --------------------------
	.section	.note.nv.tkinfo,"",@"SHT_NOTE"
	.sectionflags	@"SHF_NOTE_NV_TKINFO"
	.tkinfo
        /*0018*/ 	.word	0x00000002
        /*0030*/ 	.string	""
        /*0030*/ 	.string	"ptxas"
        /*0030*/ 	.string	"Cuda compilation tools, release 13.0, V13.0.88"
        /*0030*/ 	.string	"Build cuda_13.0.r13.0/compiler.36424714_0"
        /*0030*/ 	.string	"-arch sm_100 -m 64 "



//--------------------- .note.nv.cuinfo           --------------------------
	.section	.note.nv.cuinfo,"",@"SHT_NOTE"
	.sectionflags	@"SHF_NOTE_NV_CUINFO"
        /*0018*/ 	.short	0x0002
        /*001a*/ 	.short	0x0064
        /*001c*/ 	.short	0x0082
	.zero		2


//--------------------- .nv.info                  --------------------------
	.section	.nv.info,"",@"SHT_CUDA_INFO"
	.align	4


	//----- nvinfo : EIATTR_REGCOUNT
	.align		4
        /*0000*/ 	.byte	0x04, 0x2f
        /*0002*/ 	.short	(.L_1 - .L_0)
	.align		4
.L_0:
        /*0004*/ 	.word	index@(_Z14multiplyLayersP7layer_TS0_)
        /*0008*/ 	.word	0x00000010


	//----- nvinfo : EIATTR_FRAME_SIZE
	.align		4
.L_1:
        /*000c*/ 	.byte	0x04, 0x11
        /*000e*/ 	.short	(.L_3 - .L_2)
	.align		4
.L_2:
        /*0010*/ 	.word	index@(_Z14multiplyLayersP7layer_TS0_)
        /*0014*/ 	.word	0x00000000


	//----- nvinfo : EIATTR_MIN_STACK_SIZE
	.align		4
.L_3:
        /*0018*/ 	.byte	0x04, 0x12
        /*001a*/ 	.short	(.L_5 - .L_4)
	.align		4
.L_4:
        /*001c*/ 	.word	index@(_Z14multiplyLayersP7layer_TS0_)
        /*0020*/ 	.word	0x00000000
.L_5:


//--------------------- .nv.compat                --------------------------
	.section	.nv.compat,"",@"SHT_CUDA_COMPAT_INFO"
	.align	4
        /*0000*/ 	.byte	0x02, 0x09, 0x00, 0x00, 0x02, 0x02, 0x01, 0x00, 0x02, 0x05, 0x05, 0x00, 0x03, 0x07, 0x01, 0x01
        /*0010*/ 	.byte	0x02, 0x03, 0x00, 0x00, 0x02, 0x06, 0x01, 0x00, 0x04, 0x0b, 0x08, 0x00, 0x09, 0x00, 0x00, 0x00
        /*0020*/ 	.byte	0x00, 0x00, 0x00, 0x00


//--------------------- .nv.info._Z14multiplyLayersP7layer_TS0_ --------------------------
	.section	.nv.info._Z14multiplyLayersP7layer_TS0_,"",@"SHT_CUDA_INFO"
	.sectionflags	@""
	.align	4


	//----- nvinfo : EIATTR_CUDA_API_VERSION
	.align		4
        /*0000*/ 	.byte	0x04, 0x37
        /*0002*/ 	.short	(.L_7 - .L_6)
.L_6:
        /*0004*/ 	.word	0x00000082


	//----- nvinfo : EIATTR_KPARAM_INFO
	.align		4
.L_7:
        /*0008*/ 	.byte	0x04, 0x17
        /*000a*/ 	.short	(.L_9 - .L_8)
.L_8:
        /*000c*/ 	.word	0x00000000
        /*0010*/ 	.short	0x0001
        /*0012*/ 	.short	0x0008
        /*0014*/ 	.byte	0x00, 0xf5, 0x21, 0x00


	//----- nvinfo : EIATTR_KPARAM_INFO
	.align		4
.L_9:
        /*0018*/ 	.byte	0x04, 0x17
        /*001a*/ 	.short	(.L_11 - .L_10)
.L_10:
        /*001c*/ 	.word	0x00000000
        /*0020*/ 	.short	0x0000
        /*0022*/ 	.short	0x0000
        /*0024*/ 	.byte	0x00, 0xf5, 0x21, 0x00


	//----- nvinfo : EIATTR_SPARSE_MMA_MASK
	.align		4
.L_11:
        /*0028*/ 	.byte	0x03, 0x50
        /*002a*/ 	.short	0x0000


	//----- nvinfo : EIATTR_MAXREG_COUNT
	.align		4
        /*002c*/ 	.byte	0x03, 0x1b
        /*002e*/ 	.short	0x00ff


	//----- nvinfo : EIATTR_MERCURY_ISA_VERSION
	.align		4
        /*0030*/ 	.byte	0x03, 0x5f
        /*0032*/ 	.short	0x0101


	//----- nvinfo : EIATTR_VRC_CTA_INIT_COUNT
	.align		4
        /*0034*/ 	.byte	0x02, 0x4a
	.zero		1
	.zero		1


	//----- nvinfo : EIATTR_EXIT_INSTR_OFFSETS
	.align		4
        /*0038*/ 	.byte	0x04, 0x1c
        /*003a*/ 	.short	(.L_13 - .L_12)


	//   ....[0]....
.L_12:
        /*003c*/ 	.word	0x00000110


	//----- nvinfo : EIATTR_CBANK_PARAM_SIZE
	.align		4
.L_13:
        /*0040*/ 	.byte	0x03, 0x19
        /*0042*/ 	.short	0x0010


	//----- nvinfo : EIATTR_PARAM_CBANK
	.align		4
        /*0044*/ 	.byte	0x04, 0x0a
        /*0046*/ 	.short	(.L_15 - .L_14)
	.align		4
.L_14:
        /*0048*/ 	.word	index@(.nv.constant0._Z14multiplyLayersP7layer_TS0_)
        /*004c*/ 	.short	0x0380
        /*004e*/ 	.short	0x0010


	//----- nvinfo : EIATTR_SW_WAR
	.align		4
.L_15:
        /*0050*/ 	.byte	0x04, 0x36
        /*0052*/ 	.short	(.L_17 - .L_16)
.L_16:
        /*0054*/ 	.word	0x00000008
.L_17:


//--------------------- .nv.callgraph             --------------------------
	.section	.nv.callgraph,"",@"SHT_CUDA_CALLGRAPH"
	.align	4
	.sectionentsize	8
	.align		4
        /*0000*/ 	.word	0x00000000
	.align		4
        /*0004*/ 	.word	0xffffffff
	.align		4
        /*0008*/ 	.word	0x00000000
	.align		4
        /*000c*/ 	.word	0xfffffffe
	.align		4
        /*0010*/ 	.word	0x00000000
	.align		4
        /*0014*/ 	.word	0xfffffffd
	.align		4
        /*0018*/ 	.word	0x00000000
	.align		4
        /*001c*/ 	.word	0xfffffffc


//--------------------- .text._Z14multiplyLayersP7layer_TS0_ --------------------------
	.section	.text._Z14multiplyLayersP7layer_TS0_,"ax",@progbits
	.align	128
        .global         _Z14multiplyLayersP7layer_TS0_
        .type           _Z14multiplyLayersP7layer_TS0_,@function
        .size           _Z14multiplyLayersP7layer_TS0_,(.L_x_1 - _Z14multiplyLayersP7layer_TS0_)
        .other          _Z14multiplyLayersP7layer_TS0_,@"STO_CUDA_ENTRY STV_DEFAULT"
_Z14multiplyLayersP7layer_TS0_:
.text._Z14multiplyLayersP7layer_TS0_:
[----:B------:R-:W-:Y:S08]  /*0000*/  LDC R1, c[0x0][0x37c] ;  /* 0x0000df00ff017b82 */ /* 0x000ff00000000800 */
[----:B------:R-:W0:Y:S01]  /*0010*/  LDC.64 R2, c[0x0][0x380] ;  /* 0x0000e000ff027b82 */ /* 0x000e220000000a00 */
[----:B------:R-:W0:Y:S02]  /*0020*/  LDCU.64 UR4, c[0x0][0x358] ;  /* 0x00006b00ff0477ac */ /* 0x000e240008000a00 */
[----:B0-----:R-:W2:Y:S05]  /*0030*/  LDG.E.64 R2, desc[UR4][R2.64] ;  /* 0x0000000402027981 */ /* 0x001eaa000c1e1b00 */
[----:B------:R-:W0:Y:S01]  /*0040*/  LDC.64 R8, c[0x0][0x388] ;  /* 0x0000e200ff087b82 */ /* 0x000e220000000a00 */
[----:B------:R-:W2:Y:S01]  /*0050*/  S2R R5, SR_TID.X ;  /* 0x0000000000057919 */ /* 0x000ea20000002100 */
[----:B0-----:R-:W3:Y:S01]  /*0060*/  LDG.E.64 R8, desc[UR4][R8.64] ;  /* 0x0000000408087981 */ /* 0x001ee2000c1e1b00 */
[----:B--2---:R-:W-:-:S05]  /*0070*/  IMAD.WIDE.U32 R4, R5, 0x18, R2 ;  /* 0x0000001805047825 */ /* 0x004fca00078e0002 */
[----:B------:R-:W2:Y:S01]  /*0080*/  LDG.E.64 R6, desc[UR4][R4.64+0x8] ;  /* 0x0000080404067981 */ /* 0x000ea2000c1e1b00 */
[----:B------:R-:W3:Y:S03]  /*0090*/  S2R R13, SR_TID.Y ;  /* 0x00000000000d7919 */ /* 0x000ee60000002200 */
[----:B------:R-:W4:Y:S01]  /*00a0*/  LDG.E R0, desc[UR4][R4.64] ;  /* 0x0000000404007981 */ /* 0x000f22000c1e1900 */
[----:B---3--:R-:W-:-:S04]  /*00b0*/  IMAD.WIDE.U32 R10, R13, 0x18, R8 ;  /* 0x000000180d0a7825 */ /* 0x008fc800078e0008 */
[----:B--2---:R-:W-:Y:S02]  /*00c0*/  IMAD.WIDE.U32 R6, R13, 0x4, R6 ;  /* 0x000000040d067825 */ /* 0x004fe400078e0006 */
[----:B------:R-:W4:Y:S04]  /*00d0*/  LDG.E R13, desc[UR4][R10.64] ;  /* 0x000000040a0d7981 */ /* 0x000f28000c1e1900 */
[----:B------:R-:W4:Y:S02]  /*00e0*/  LDG.E R7, desc[UR4][R6.64] ;  /* 0x0000000406077981 */ /* 0x000f24000c1e1900 */
[----:B----4-:R-:W-:-:S05]  /*00f0*/  FFMA R13, R0, R7, R13 ;  /* 0x00000007000d7223 */ /* 0x010fca000000000d */
[----:B------:R-:W-:Y:S01]  /*0100*/  STG.E desc[UR4][R10.64], R13 ;  /* 0x0000000d0a007986 */ /* 0x000fe2000c101904 */
[----:B------:R-:W-:Y:S05]  /*0110*/  EXIT ;  /* 0x000000000000794d */ /* 0x000fea0003800000 */
.L_x_0:
[----:B------:R-:W-:-:S00]  /*0120*/  BRA `(.L_x_0) ;  /* 0xfffffffc00fc7947 */ /* 0x000fc0000383ffff */
[----:B------:R-:W-:-:S00]  /*0130*/  NOP ;  /* 0x0000000000007918 */ /* 0x000fc00000000000 */
        /* <DEDUP_REMOVED lines=12> */
.L_x_1:


//--------------------- .nv.shared.reserved.0     --------------------------
	.section	.nv.shared.reserved.0,"aw",@nobits
	.weak		__nv_reservedSMEM_offset_0_alias
	.size		__nv_reservedSMEM_offset_0_alias, 0, 64
	.other		__nv_reservedSMEM_offset_0_alias,@"STO_CUDA_RESERVED_SHARED STV_DEFAULT"
__nv_reservedSMEM_offset_0_alias:
	.zero		0
	.zero		64


//--------------------- .nv.constant0._Z14multiplyLayersP7layer_TS0_ --------------------------
	.section	.nv.constant0._Z14multiplyLayersP7layer_TS0_,"a",@progbits
	.sectionflags	@""
	.align	4
.nv.constant0._Z14multiplyLayersP7layer_TS0_:
	.zero		912


//--------------------- SYMBOLS --------------------------

	.type		.nv.reservedSmem.offset0,@object
	.size		.nv.reservedSmem.offset0,0x4
